//
// Generated by NVIDIA NVVM Compiler
//
// Compiler Build ID: CL-36424714
// Cuda compilation tools, release 13.0, V13.0.88
// Based on NVVM 20.0.0
//

.version 9.0
.target sm_100
.address_size 64

	// .globl	_Z18find_object_colourPKhPiS1_

.visible .entry _Z18find_object_colourPKhPiS1_(
	.param .u64 .ptr .align 1 _Z18find_object_colourPKhPiS1__param_0,
	.param .u64 .ptr .align 1 _Z18find_object_colourPKhPiS1__param_1,
	.param .u64 .ptr .align 1 _Z18find_object_colourPKhPiS1__param_2
)
{
	.reg .pred 	%p<69>;
	.reg .b16 	%rs<81>;
	.reg .b32 	%r<109>;
	.reg .b64 	%rd<22>;

	ld.param.u64 	%rd10, [_Z18find_object_colourPKhPiS1__param_0];
	ld.param.u64 	%rd8, [_Z18find_object_colourPKhPiS1__param_1];
	ld.param.u64 	%rd9, [_Z18find_object_colourPKhPiS1__param_2];
	cvta.to.global.u64 	%rd1, %rd10;
	mov.u32 	%r63, %ctaid.x;
	mov.u32 	%r64, %ntid.x;
	mov.u32 	%r65, %tid.x;
	mad.lo.s32 	%r1, %r63, %r64, %r65;
	setp.gt.s32 	%p1, %r1, 719;
	@%p1 bra 	$L__BB0_20;
	mul.lo.s32 	%r87, %r1, 3840;
	add.s64 	%rd2, %rd1, 11;
	mov.b32 	%r88, 0;
	mov.u32 	%r89, %r88;
$L__BB0_2:
	cvt.s64.s32 	%rd17, %r87;
	add.s64 	%rd3, %rd2, %rd17;
	ld.global.u8 	%rs41, [%rd3+-11];
	ld.global.u8 	%rs42, [%rd3+-10];
	setp.lt.u16 	%p36, %rs41, 230;
	setp.gt.u16 	%p37, %rs42, 15;
	mov.b32 	%r90, 0;
	or.pred  	%p38, %p36, %p37;
	@%p38 bra 	$L__BB0_4;
	ld.global.u8 	%rs45, [%rd3+-9];
	setp.lt.u16 	%p39, %rs45, 16;
	selp.u32 	%r90, 1, 0, %p39;
$L__BB0_4:
	add.s32 	%r8, %r90, %r89;
	ld.global.u8 	%rs46, [%rd3+-8];
	ld.global.u8 	%rs47, [%rd3+-7];
	setp.lt.u16 	%p40, %rs46, 230;
	setp.gt.u16 	%p41, %rs47, 15;
	mov.b32 	%r91, 0;
	or.pred  	%p42, %p40, %p41;
	@%p42 bra 	$L__BB0_6;
	ld.global.u8 	%rs50, [%rd3+-6];
	setp.lt.u16 	%p43, %rs50, 16;
	selp.u32 	%r91, 1, 0, %p43;
$L__BB0_6:
	add.s32 	%r11, %r91, %r8;
	ld.global.u8 	%rs51, [%rd3+-5];
	ld.global.u8 	%rs52, [%rd3+-4];
	setp.lt.u16 	%p44, %rs51, 230;
	setp.gt.u16 	%p45, %rs52, 15;
	mov.b32 	%r92, 0;
	or.pred  	%p46, %p44, %p45;
	@%p46 bra 	$L__BB0_8;
	ld.global.u8 	%rs55, [%rd3+-3];
	setp.lt.u16 	%p47, %rs55, 16;
	selp.u32 	%r92, 1, 0, %p47;
$L__BB0_8:
	add.s32 	%r14, %r92, %r11;
	ld.global.u8 	%rs56, [%rd3+-2];
	ld.global.u8 	%rs57, [%rd3+-1];
	setp.lt.u16 	%p48, %rs56, 230;
	setp.gt.u16 	%p49, %rs57, 15;
	mov.b32 	%r93, 0;
	or.pred  	%p50, %p48, %p49;
	@%p50 bra 	$L__BB0_10;
	ld.global.u8 	%rs60, [%rd3];
	setp.lt.u16 	%p51, %rs60, 16;
	selp.u32 	%r93, 1, 0, %p51;
$L__BB0_10:
	add.s32 	%r17, %r93, %r14;
	ld.global.u8 	%rs61, [%rd3+1];
	ld.global.u8 	%rs62, [%rd3+2];
	setp.lt.u16 	%p52, %rs61, 230;
	setp.gt.u16 	%p53, %rs62, 15;
	mov.b32 	%r94, 0;
	or.pred  	%p54, %p52, %p53;
	@%p54 bra 	$L__BB0_12;
	ld.global.u8 	%rs65, [%rd3+3];
	setp.lt.u16 	%p55, %rs65, 16;
	selp.u32 	%r94, 1, 0, %p55;
$L__BB0_12:
	add.s32 	%r20, %r94, %r17;
	ld.global.u8 	%rs66, [%rd3+4];
	ld.global.u8 	%rs67, [%rd3+5];
	setp.lt.u16 	%p56, %rs66, 230;
	setp.gt.u16 	%p57, %rs67, 15;
	mov.b32 	%r95, 0;
	or.pred  	%p58, %p56, %p57;
	@%p58 bra 	$L__BB0_14;
	ld.global.u8 	%rs70, [%rd3+6];
	setp.lt.u16 	%p59, %rs70, 16;
	selp.u32 	%r95, 1, 0, %p59;
$L__BB0_14:
	add.s32 	%r23, %r95, %r20;
	ld.global.u8 	%rs71, [%rd3+7];
	ld.global.u8 	%rs72, [%rd3+8];
	setp.lt.u16 	%p60, %rs71, 230;
	setp.gt.u16 	%p61, %rs72, 15;
	mov.b32 	%r96, 0;
	or.pred  	%p62, %p60, %p61;
	@%p62 bra 	$L__BB0_16;
	ld.global.u8 	%rs75, [%rd3+9];
	setp.lt.u16 	%p63, %rs75, 16;
	selp.u32 	%r96, 1, 0, %p63;
$L__BB0_16:
	add.s32 	%r26, %r96, %r23;
	ld.global.u8 	%rs76, [%rd3+10];
	ld.global.u8 	%rs77, [%rd3+11];
	setp.lt.u16 	%p64, %rs76, 230;
	setp.gt.u16 	%p65, %rs77, 15;
	mov.b32 	%r97, 0;
	or.pred  	%p66, %p64, %p65;
	@%p66 bra 	$L__BB0_18;
	ld.global.u8 	%rs80, [%rd3+12];
	setp.lt.u16 	%p67, %rs80, 16;
	selp.u32 	%r97, 1, 0, %p67;
$L__BB0_18:
	add.s32 	%r89, %r97, %r26;
	add.s32 	%r88, %r88, 8;
	add.s32 	%r87, %r87, 24;
	setp.ne.s32 	%p68, %r88, 1280;
	@%p68 bra 	$L__BB0_2;
	cvta.to.global.u64 	%rd18, %rd8;
	mul.wide.s32 	%rd19, %r1, 4;
	add.s64 	%rd20, %rd18, %rd19;
	st.global.u32 	[%rd20], %r89;
	bra.uni 	$L__BB0_40;
$L__BB0_20:
	setp.gt.u32 	%p2, %r1, 1999;
	@%p2 bra 	$L__BB0_40;
	add.s32 	%r32, %r1, -720;
	mul.lo.s32 	%r98, %r1, 3;
	add.s32 	%r68, %r98, -2160;
	cvt.u64.u32 	%rd11, %r68;
	add.s64 	%rd12, %rd11, %rd1;
	add.s64 	%rd21, %rd12, 15360;
	mov.b32 	%r100, 0;
	mov.b32 	%r99, -2160;
$L__BB0_22:
	add.s32 	%r70, %r98, -2160;
	cvt.u64.u32 	%rd13, %r70;
	add.s64 	%rd6, %rd1, %rd13;
	ld.global.u8 	%rs1, [%rd6];
	ld.global.u8 	%rs2, [%rd6+1];
	setp.lt.u16 	%p3, %rs1, 230;
	setp.gt.u16 	%p4, %rs2, 15;
	mov.b32 	%r101, 0;
	or.pred  	%p5, %p3, %p4;
	@%p5 bra 	$L__BB0_24;
	ld.global.u8 	%rs5, [%rd6+2];
	setp.lt.u16 	%p6, %rs5, 16;
	selp.u32 	%r101, 1, 0, %p6;
$L__BB0_24:
	add.s32 	%r39, %r101, %r100;
	ld.global.u8 	%rs6, [%rd21+-11520];
	ld.global.u8 	%rs7, [%rd21+-11519];
	setp.lt.u16 	%p7, %rs6, 230;
	setp.gt.u16 	%p8, %rs7, 15;
	mov.b32 	%r102, 0;
	or.pred  	%p9, %p7, %p8;
	@%p9 bra 	$L__BB0_26;
	ld.global.u8 	%rs10, [%rd21+-11518];
	setp.lt.u16 	%p10, %rs10, 16;
	selp.u32 	%r102, 1, 0, %p10;
$L__BB0_26:
	add.s32 	%r42, %r102, %r39;
	ld.global.u8 	%rs11, [%rd21+-7680];
	ld.global.u8 	%rs12, [%rd21+-7679];
	setp.lt.u16 	%p11, %rs11, 230;
	setp.gt.u16 	%p12, %rs12, 15;
	mov.b32 	%r103, 0;
	or.pred  	%p13, %p11, %p12;
	@%p13 bra 	$L__BB0_28;
	ld.global.u8 	%rs15, [%rd21+-7678];
	setp.lt.u16 	%p14, %rs15, 16;
	selp.u32 	%r103, 1, 0, %p14;
$L__BB0_28:
	add.s32 	%r45, %r103, %r42;
	ld.global.u8 	%rs16, [%rd21+-3840];
	ld.global.u8 	%rs17, [%rd21+-3839];
	setp.lt.u16 	%p15, %rs16, 230;
	setp.gt.u16 	%p16, %rs17, 15;
	mov.b32 	%r104, 0;
	or.pred  	%p17, %p15, %p16;
	@%p17 bra 	$L__BB0_30;
	ld.global.u8 	%rs20, [%rd21+-3838];
	setp.lt.u16 	%p18, %rs20, 16;
	selp.u32 	%r104, 1, 0, %p18;
$L__BB0_30:
	add.s32 	%r48, %r104, %r45;
	ld.global.u8 	%rs21, [%rd21];
	ld.global.u8 	%rs22, [%rd21+1];
	setp.lt.u16 	%p19, %rs21, 230;
	setp.gt.u16 	%p20, %rs22, 15;
	mov.b32 	%r105, 0;
	or.pred  	%p21, %p19, %p20;
	@%p21 bra 	$L__BB0_32;
	ld.global.u8 	%rs25, [%rd21+2];
	setp.lt.u16 	%p22, %rs25, 16;
	selp.u32 	%r105, 1, 0, %p22;
$L__BB0_32:
	add.s32 	%r51, %r105, %r48;
	ld.global.u8 	%rs26, [%rd21+3840];
	ld.global.u8 	%rs27, [%rd21+3841];
	setp.lt.u16 	%p23, %rs26, 230;
	setp.gt.u16 	%p24, %rs27, 15;
	mov.b32 	%r106, 0;
	or.pred  	%p25, %p23, %p24;
	@%p25 bra 	$L__BB0_34;
	ld.global.u8 	%rs30, [%rd21+3842];
	setp.lt.u16 	%p26, %rs30, 16;
	selp.u32 	%r106, 1, 0, %p26;
$L__BB0_34:
	add.s32 	%r54, %r106, %r51;
	ld.global.u8 	%rs31, [%rd21+7680];
	ld.global.u8 	%rs32, [%rd21+7681];
	setp.lt.u16 	%p27, %rs31, 230;
	setp.gt.u16 	%p28, %rs32, 15;
	mov.b32 	%r107, 0;
	or.pred  	%p29, %p27, %p28;
	@%p29 bra 	$L__BB0_36;
	ld.global.u8 	%rs35, [%rd21+7682];
	setp.lt.u16 	%p30, %rs35, 16;
	selp.u32 	%r107, 1, 0, %p30;
$L__BB0_36:
	add.s32 	%r57, %r107, %r54;
	ld.global.u8 	%rs36, [%rd21+11520];
	ld.global.u8 	%rs37, [%rd21+11521];
	setp.lt.u16 	%p31, %rs36, 230;
	setp.gt.u16 	%p32, %rs37, 15;
	mov.b32 	%r108, 0;
	or.pred  	%p33, %p31, %p32;
	@%p33 bra 	$L__BB0_38;
	ld.global.u8 	%rs40, [%rd21+11522];
	setp.lt.u16 	%p34, %rs40, 16;
	selp.u32 	%r108, 1, 0, %p34;
$L__BB0_38:
	add.s32 	%r100, %r108, %r57;
	add.s32 	%r99, %r99, 30720;
	add.s32 	%r98, %r98, 30720;
	add.s64 	%rd21, %rd21, 30720;
	setp.ne.s32 	%p35, %r99, 2762640;
	@%p35 bra 	$L__BB0_22;
	cvta.to.global.u64 	%rd14, %rd9;
	mul.wide.u32 	%rd15, %r32, 4;
	add.s64 	%rd16, %rd14, %rd15;
	st.global.u32 	[%rd16], %r100;
$L__BB0_40:
	ret;

}


// ===== COMPILED SASS (sm_100) =====

	.target	sm_100

	.elftype	@"ET_EXEC"


//--------------------- .note.nv.tkinfo           --------------------------
	.section	.note.nv.tkinfo,"",@"SHT_NOTE"
	.sectionflags	@"SHF_NOTE_NV_TKINFO"
	.tkinfo
        /*0018*/ 	.word	0x00000002
        /*0030*/ 	.string	""
        /*0030*/ 	.string	"ptxas"
        /*0030*/ 	.string	"Cuda compilation tools, release 13.0, V13.0.88"
        /*0030*/ 	.string	"Build cuda_13.0.r13.0/compiler.36424714_0"
        /*0030*/ 	.string	"-arch sm_100 -m 64 "



//--------------------- .note.nv.cuinfo           --------------------------
	.section	.note.nv.cuinfo,"",@"SHT_NOTE"
	.sectionflags	@"SHF_NOTE_NV_CUINFO"
        /*0018*/ 	.short	0x0002
        /*001a*/ 	.short	0x0064
        /*001c*/ 	.short	0x0082
	.zero		2


//--------------------- .nv.info                  --------------------------
	.section	.nv.info,"",@"SHT_CUDA_INFO"
	.align	4


	//----- nvinfo : EIATTR_REGCOUNT
	.align		4
        /*0000*/ 	.byte	0x04, 0x2f
        /*0002*/ 	.short	(.L_1 - .L_0)
	.align		4
.L_0:
        /*0004*/ 	.word	index@(_Z18find_object_colourPKhPiS1_)
        /*0008*/ 	.word	0x00000017


	//----- nvinfo : EIATTR_FRAME_SIZE
	.align		4
.L_1:
        /*000c*/ 	.byte	0x04, 0x11
        /*000e*/ 	.short	(.L_3 - .L_2)
	.align		4
.L_2:
        /*0010*/ 	.word	index@(_Z18find_object_colourPKhPiS1_)
        /*0014*/ 	.word	0x00000000


	//----- nvinfo : EIATTR_MIN_STACK_SIZE
	.align		4
.L_3:
        /*0018*/ 	.byte	0x04, 0x12
        /*001a*/ 	.short	(.L_5 - .L_4)
	.align		4
.L_4:
        /*001c*/ 	.word	index@(_Z18find_object_colourPKhPiS1_)
        /*0020*/ 	.word	0x00000000
.L_5:


//--------------------- .nv.compat                --------------------------
	.section	.nv.compat,"",@"SHT_CUDA_COMPAT_INFO"
	.align	4
        /*0000*/ 	.byte	0x02, 0x09, 0x00, 0x00, 0x02, 0x02, 0x01, 0x00, 0x02, 0x05, 0x05, 0x00, 0x03, 0x07, 0x01, 0x01
        /*0010*/ 	.byte	0x02, 0x03, 0x00, 0x00, 0x02, 0x06, 0x01, 0x00, 0x04, 0x0b, 0x08, 0x00, 0x09, 0x00, 0x00, 0x00
        /*0020*/ 	.byte	0x00, 0x00, 0x00, 0x00


//--------------------- .nv.info._Z18find_object_colourPKhPiS1_ --------------------------
	.section	.nv.info._Z18find_object_colourPKhPiS1_,"",@"SHT_CUDA_INFO"
	.sectionflags	@""
	.align	4


	//----- nvinfo : EIATTR_CUDA_API_VERSION
	.align		4
        /*0000*/ 	.byte	0x04, 0x37
        /*0002*/ 	.short	(.L_7 - .L_6)
.L_6:
        /*0004*/ 	.word	0x00000082


	//----- nvinfo : EIATTR_KPARAM_INFO
	.align		4
.L_7:
        /*0008*/ 	.byte	0x04, 0x17
        /*000a*/ 	.short	(.L_9 - .L_8)
.L_8:
        /*000c*/ 	.word	0x00000000
        /*0010*/ 	.short	0x0002
        /*0012*/ 	.short	0x0010
        /*0014*/ 	.byte	0x00, 0xf5, 0x21, 0x00


	//----- nvinfo : EIATTR_KPARAM_INFO
	.align		4
.L_9:
        /*0018*/ 	.byte	0x04, 0x17
        /*001a*/ 	.short	(.L_11 - .L_10)
.L_10:
        /*001c*/ 	.word	0x00000000
        /*0020*/ 	.short	0x0001
        /*0022*/ 	.short	0x0008
        /*0024*/ 	.byte	0x00, 0xf5, 0x21, 0x00


	//----- nvinfo : EIATTR_KPARAM_INFO
	.align		4
.L_11:
        /*0028*/ 	.byte	0x04, 0x17
        /*002a*/ 	.short	(.L_13 - .L_12)
.L_12:
        /*002c*/ 	.word	0x00000000
        /*0030*/ 	.short	0x0000
        /*0032*/ 	.short	0x0000
        /*0034*/ 	.byte	0x00, 0xf5, 0x21, 0x00


	//----- nvinfo : EIATTR_SPARSE_MMA_MASK
	.align		4
.L_13:
        /*0038*/ 	.byte	0x03, 0x50
        /*003a*/ 	.short	0x0000


	//----- nvinfo : EIATTR_MAXREG_COUNT
	.align		4
        /*003c*/ 	.byte	0x03, 0x1b
        /*003e*/ 	.short	0x00ff


	//----- nvinfo : EIATTR_MERCURY_ISA_VERSION
	.align		4
        /*0040*/ 	.byte	0x03, 0x5f
        /*0042*/ 	.short	0x0101


	//----- nvinfo : EIATTR_VRC_CTA_INIT_COUNT
	.align		4
        /*0044*/ 	.byte	0x02, 0x4a
	.zero		1
	.zero		1


	//----- nvinfo : EIATTR_EXIT_INSTR_OFFSETS
	.align		4
        /*0048*/ 	.byte	0x04, 0x1c
        /*004a*/ 	.short	(.L_15 - .L_14)


	//   ....[0]....
.L_14:
        /*004c*/ 	.word	0x00000580


	//   ....[1]....
        /*0050*/ 	.word	0x000005a0


	//   ....[2]....
        /*0054*/ 	.word	0x00000b50


	//----- nvinfo : EIATTR_CRS_STACK_SIZE
	.align		4
.L_15:
        /*0058*/ 	.byte	0x04, 0x1e
        /*005a*/ 	.short	(.L_17 - .L_16)
.L_16:
        /*005c*/ 	.word	0x00000000


	//----- nvinfo : EIATTR_CBANK_PARAM_SIZE
	.align		4
.L_17:
        /*0060*/ 	.byte	0x03, 0x19
        /*0062*/ 	.short	0x0018


	//----- nvinfo : EIATTR_PARAM_CBANK
	.align		4
        /*0064*/ 	.byte	0x04, 0x0a
        /*0066*/ 	.short	(.L_19 - .L_18)
	.align		4
.L_18:
        /*0068*/ 	.word	index@(.nv.constant0._Z18find_object_colourPKhPiS1_)
        /*006c*/ 	.short	0x0380
        /*006e*/ 	.short	0x0018


	//----- nvinfo : EIATTR_SW_WAR
	.align		4
.L_19:
        /*0070*/ 	.byte	0x04, 0x36
        /*0072*/ 	.short	(.L_21 - .L_20)
.L_20:
        /*0074*/ 	.word	0x00000008
.L_21:


//--------------------- .nv.callgraph             --------------------------
	.section	.nv.callgraph,"",@"SHT_CUDA_CALLGRAPH"
	.align	4
	.sectionentsize	8
	.align		4
        /*0000*/ 	.word	0x00000000
	.align		4
        /*0004*/ 	.word	0xffffffff
	.align		4
        /*0008*/ 	.word	0x00000000
	.align		4
        /*000c*/ 	.word	0xfffffffe
	.align		4
        /*0010*/ 	.word	0x00000000
	.align		4
        /*0014*/ 	.word	0xfffffffd
	.align		4
        /*0018*/ 	.word	0x00000000
	.align		4
        /*001c*/ 	.word	0xfffffffc


//--------------------- .text._Z18find_object_colourPKhPiS1_ --------------------------
	.section	.text._Z18find_object_colourPKhPiS1_,"ax",@progbits
	.align	128
        .global         _Z18find_object_colourPKhPiS1_
        .type           _Z18find_object_colourPKhPiS1_,@function
        .size           _Z18find_object_colourPKhPiS1_,(.L_x_4 - _Z18find_object_colourPKhPiS1_)
        .other          _Z18find_object_colourPKhPiS1_,@"STO_CUDA_ENTRY STV_DEFAULT"
_Z18find_object_colourPKhPiS1_:
.text._Z18find_object_colourPKhPiS1_:
[----:B------:R-:W-:Y:S01]  /*0000*/  LDC R1, c[0x0][0x37c] ;  /* 0x0000df00ff017b82 */ /* 0x000fe20000000800 */
[----:B------:R-:W0:Y:S07]  /*0010*/  S2R R3, SR_TID.X ;  /* 0x0000000000037919 */ /* 0x000e2e0000002100 */
[----:B------:R-:W0:Y:S01]  /*0020*/  S2UR UR4, SR_CTAID.X ;  /* 0x00000000000479c3 */ /* 0x000e220000002500 */
[----:B------:R-:W1:Y:S07]  /*0030*/  LDCU.64 UR6, c[0x0][0x358] ;  /* 0x00006b00ff0677ac */ /* 0x000e6e0008000a00 */
[----:B------:R-:W0:Y:S02]  /*0040*/  LDC R0, c[0x0][0x360] ;  /* 0x0000d800ff007b82 */ /* 0x000e240000000800 */
[----:B0-----:R-:W-:-:S05]  /*0050*/  IMAD R0, R0, UR4, R3 ;  /* 0x0000000400007c24 */ /* 0x001fca000f8e0203 */
[----:B------:R-:W-:-:S13]  /*0060*/  ISETP.GT.AND P0, PT, R0, 0x2cf, PT ;  /* 0x000002cf0000780c */ /* 0x000fda0003f04270 */
[----:B-1----:R-:W-:Y:S05]  /*0070*/  @P0 BRA `(.L_x_0) ;  /* 0x0000000400440947 */ /* 0x002fea0003800000 */
[----:B------:R-:W-:Y:S01]  /*0080*/  IMAD R5, R0, 0xf00, RZ ;  /* 0x00000f0000057824 */ /* 0x000fe200078e02ff */
[----:B------:R-:W-:Y:S01]  /*0090*/  UMOV UR4, URZ ;  /* 0x000000ff00047c82 */ /* 0x000fe20008000000 */
[----:B------:R-:W-:-:S07]  /*00a0*/  IMAD.MOV.U32 R4, RZ, RZ, RZ ;  /* 0x000000ffff047224 */ /* 0x000fce00078e00ff */
.L_x_1:
[----:B------:R-:W0:Y:S01]  /*00b0*/  LDC.64 R2, c[0x0][0x380] ;  /* 0x0000e000ff027b82 */ /* 0x000e220000000a00 */
[----:B------:R-:W-:Y:S02]  /*00c0*/  SHF.R.S32.HI R6, RZ, 0x1f, R5 ;  /* 0x0000001fff067819 */ /* 0x000fe40000011405 */
[----:B0-----:R-:W-:-:S04]  /*00d0*/  IADD3 R2, P0, P1, R5, 0xb, R2 ;  /* 0x0000000b05027810 */ /* 0x001fc8000791e002 */
[----:B------:R-:W-:-:S05]  /*00e0*/  IADD3.X R3, PT, PT, R6, R3, RZ, P0, P1 ;  /* 0x0000000306037210 */ /* 0x000fca00007e24ff */
[----:B------:R-:W2:Y:S04]  /*00f0*/  LDG.E.U8 R9, desc[UR6][R2.64+-0xa] ;  /* 0xfffff60602097981 */ /* 0x000ea8000c1e1100 */
[----:B------:R-:W3:Y:S04]  /*0100*/  LDG.E.U8 R8, desc[UR6][R2.64+-0x7] ;  /* 0xfffff90602087981 */ /* 0x000ee8000c1e1100 */
[----:B------:R-:W4:Y:S04]  /*0110*/  LDG.E.U8 R6, desc[UR6][R2.64+-0xb] ;  /* 0xfffff50602067981 */ /* 0x000f28000c1e1100 */
[----:B------:R-:W5:Y:S04]  /*0120*/  LDG.E.U8 R7, desc[UR6][R2.64+-0x8] ;  /* 0xfffff80602077981 */ /* 0x000f68000c1e1100 */
        /* <DEDUP_REMOVED lines=9> */
[----:B------:R-:W5:Y:S01]  /*01c0*/  LDG.E.U8 R18, desc[UR6][R2.64+0xa] ;  /* 0x00000a0602127981 */ /* 0x000f62000c1e1100 */
[----:B--2---:R-:W-:-:S03]  /*01d0*/  ISETP.GT.U32.AND P3, PT, R9, 0xf, PT ;  /* 0x0000000f0900780c */ /* 0x004fc60003f64070 */
[----:B------:R-:W2:Y:S01]  /*01e0*/  LDG.E.U8 R9, desc[UR6][R2.64+-0x4] ;  /* 0xfffffc0602097981 */ /* 0x000ea2000c1e1100 */
[----:B---3--:R-:W-:Y:S02]  /*01f0*/  ISETP.GT.U32.AND P1, PT, R8, 0xf, PT ;  /* 0x0000000f0800780c */ /* 0x008fe40003f24070 */
[----:B----4-:R-:W-:Y:S02]  /*0200*/  ISETP.LT.U32.OR P3, PT, R6, 0xe6, P3 ;  /* 0x000000e60600780c */ /* 0x010fe40001f61470 */
[----:B-----5:R-:W-:Y:S02]  /*0210*/  ISETP.LT.U32.OR P1, PT, R7, 0xe6, P1 ;  /* 0x000000e60700780c */ /* 0x020fe40000f21470 */
[----:B------:R-:W3:Y:S09]  /*0220*/  LDG.E.U8 R7, desc[UR6][R2.64+-0x5] ;  /* 0xfffffb0602077981 */ /* 0x000ef2000c1e1100 */
[----:B------:R-:W4:Y:S04]  /*0230*/  @!P3 LDG.E.U8 R6, desc[UR6][R2.64+-0x9] ;  /* 0xfffff7060206b981 */ /* 0x000f28000c1e1100 */
[----:B------:R-:W5:Y:S01]  /*0240*/  @!P1 LDG.E.U8 R8, desc[UR6][R2.64+-0x6] ;  /* 0xfffffa0602089981 */ /* 0x000f62000c1e1100 */
[----:B------:R-:W-:-:S02]  /*0250*/  ISETP.GT.U32.AND P2, PT, R11, 0xf, PT ;  /* 0x0000000f0b00780c */ /* 0x000fc40003f44070 */
[----:B------:R-:W-:Y:S02]  /*0260*/  ISETP.GT.U32.AND P4, PT, R13, 0xf, PT ;  /* 0x0000000f0d00780c */ /* 0x000fe40003f84070 */
[----:B------:R-:W-:Y:S02]  /*0270*/  ISETP.LT.U32.OR P2, PT, R10, 0xe6, P2 ;  /* 0x000000e60a00780c */ /* 0x000fe40001741470 */
[----:B------:R-:W-:-:S13]  /*0280*/  ISETP.LT.U32.OR P4, PT, R12, 0xe6, P4 ;  /* 0x000000e60c00780c */ /* 0x000fda0002781470 */
[----:B------:R-:W5:Y:S01]  /*0290*/  @!P4 LDG.E.U8 R10, desc[UR6][R2.64+0x3] ;  /* 0x00000306020ac981 */ /* 0x000f62000c1e1100 */
[----:B--2---:R-:W-:-:S03]  /*02a0*/  ISETP.GT.U32.AND P0, PT, R9, 0xf, PT ;  /* 0x0000000f0900780c */ /* 0x004fc60003f04070 */
[----:B------:R-:W2:Y:S01]  /*02b0*/  @!P2 LDG.E.U8 R9, desc[UR6][R2.64] ;  /* 0x000000060209a981 */ /* 0x000ea2000c1e1100 */
[----:B---3--:R-:W-:Y:S02]  /*02c0*/  ISETP.LT.U32.OR P0, PT, R7, 0xe6, P0 ;  /* 0x000000e60700780c */ /* 0x008fe40000701470 */
[----:B----4-:R-:W-:Y:S02]  /*02d0*/  @!P3 ISETP.GE.U32.AND P6, PT, R6, 0x10, PT ;  /* 0x000000100600b80c */ /* 0x010fe40003fc6070 */
[----:B------:R-:W-:Y:S02]  /*02e0*/  CS2R R6, SRZ ;  /* 0x0000000000067805 */ /* 0x000fe4000001ff00 */
[----:B-----5:R-:W-:Y:S02]  /*02f0*/  @!P1 ISETP.GE.U32.AND P5, PT, R8, 0x10, PT ;  /* 0x000000100800980c */ /* 0x020fe40003fa6070 */
[----:B------:R-:W-:-:S05]  /*0300*/  @!P3 SEL R7, RZ, 0x1, P6 ;  /* 0x00000001ff07b807 */ /* 0x000fca0003000000 */
[----:B------:R-:W3:Y:S01]  /*0310*/  @!P0 LDG.E.U8 R8, desc[UR6][R2.64+-0x3] ;  /* 0xfffffd0602088981 */ /* 0x000ee2000c1e1100 */
[----:B------:R-:W-:Y:S02]  /*0320*/  ISETP.GT.U32.AND P3, PT, R15, 0xf, PT ;  /* 0x0000000f0f00780c */ /* 0x000fe40003f64070 */
[----:B------:R-:W-:Y:S02]  /*0330*/  @!P1 SEL R6, RZ, 0x1, P5 ;  /* 0x00000001ff069807 */ /* 0x000fe40002800000 */
[----:B------:R-:W-:Y:S02]  /*0340*/  ISETP.LT.U32.OR P3, PT, R14, 0xe6, P3 ;  /* 0x000000e60e00780c */ /* 0x000fe40001f61470 */
[----:B------:R-:W-:Y:S02]  /*0350*/  ISETP.GT.U32.AND P6, PT, R17, 0xf, PT ;  /* 0x0000000f1100780c */ /* 0x000fe40003fc4070 */
[----:B------:R-:W-:Y:S02]  /*0360*/  ISETP.GT.U32.AND P1, PT, R19, 0xf, PT ;  /* 0x0000000f1300780c */ /* 0x000fe40003f24070 */
[----:B------:R-:W-:-:S02]  /*0370*/  ISETP.LT.U32.OR P6, PT, R16, 0xe6, P6 ;  /* 0x000000e61000780c */ /* 0x000fc400037c1470 */
[----:B------:R-:W-:-:S05]  /*0380*/  ISETP.LT.U32.OR P1, PT, R18, 0xe6, P1 ;  /* 0x000000e61200780c */ /* 0x000fca0000f21470 */
[----:B------:R-:W4:Y:S06]  /*0390*/  @!P3 LDG.E.U8 R11, desc[UR6][R2.64+0x6] ;  /* 0x00000606020bb981 */ /* 0x000f2c000c1e1100 */
[----:B------:R-:W5:Y:S04]  /*03a0*/  @!P6 LDG.E.U8 R12, desc[UR6][R2.64+0x9] ;  /* 0x00000906020ce981 */ /* 0x000f68000c1e1100 */
[----:B------:R0:W5:Y:S01]  /*03b0*/  @!P1 LDG.E.U8 R13, desc[UR6][R2.64+0xc] ;  /* 0x00000c06020d9981 */ /* 0x000162000c1e1100 */
[----:B------:R-:W-:Y:S01]  /*03c0*/  UIADD3 UR4, UPT, UPT, UR4, 0x8, URZ ;  /* 0x0000000804047890 */ /* 0x000fe2000fffe0ff */
[----:B------:R-:W-:Y:S01]  /*03d0*/  IADD3 R6, PT, PT, R6, R7, R4 ;  /* 0x0000000706067210 */ /* 0x000fe20007ffe004 */
[----:B------:R-:W-:-:S02]  /*03e0*/  IMAD.MOV.U32 R4, RZ, RZ, RZ ;  /* 0x000000ffff047224 */ /* 0x000fc400078e00ff */
[----:B------:R-:W-:Y:S01]  /*03f0*/  UISETP.NE.AND UP0, UPT, UR4, 0x500, UPT ;  /* 0x000005000400788c */ /* 0x000fe2000bf05270 */
[----:B0-----:R-:W-:Y:S01]  /*0400*/  CS2R R2, SRZ ;  /* 0x0000000000027805 */ /* 0x001fe2000001ff00 */
[----:B------:R-:W-:Y:S02]  /*0410*/  IMAD.MOV.U32 R7, RZ, RZ, RZ ;  /* 0x000000ffff077224 */ /* 0x000fe400078e00ff */
[----:B------:R-:W-:Y:S01]  /*0420*/  VIADD R5, R5, 0x18 ;  /* 0x0000001805057836 */ /* 0x000fe20000000000 */
[----:B---3--:R-:W-:Y:S01]  /*0430*/  @!P0 ISETP.GE.U32.AND P5, PT, R8, 0x10, PT ;  /* 0x000000100800880c */ /* 0x008fe20003fa6070 */
[----:B------:R-:W-:-:S03]  /*0440*/  IMAD.MOV.U32 R8, RZ, RZ, RZ ;  /* 0x000000ffff087224 */ /* 0x000fc600078e00ff */
[----:B------:R-:W-:Y:S02]  /*0450*/  @!P0 SEL R8, RZ, 0x1, P5 ;  /* 0x00000001ff088807 */ /* 0x000fe40002800000 */
[----:B--2---:R-:W-:Y:S01]  /*0460*/  @!P2 ISETP.GE.U32.AND P0, PT, R9, 0x10, PT ;  /* 0x000000100900a80c */ /* 0x004fe20003f06070 */
[----:B------:R-:W-:Y:S01]  /*0470*/  IMAD.MOV.U32 R9, RZ, RZ, RZ ;  /* 0x000000ffff097224 */ /* 0x000fe200078e00ff */
[----:B------:R-:W-:Y:S02]  /*0480*/  @!P4 ISETP.GE.U32.AND P5, PT, R10, 0x10, PT ;  /* 0x000000100a00c80c */ /* 0x000fe40003fa6070 */
[----:B------:R-:W-:Y:S02]  /*0490*/  @!P2 SEL R9, RZ, 0x1, P0 ;  /* 0x00000001ff09a807 */ /* 0x000fe40000000000 */
[----:B------:R-:W-:Y:S02]  /*04a0*/  @!P4 SEL R4, RZ, 0x1, P5 ;  /* 0x00000001ff04c807 */ /* 0x000fe40002800000 */
[----:B------:R-:W-:-:S02]  /*04b0*/  IADD3 R6, PT, PT, R9, R8, R6 ;  /* 0x0000000809067210 */ /* 0x000fc40007ffe006 */
[----:B----4-:R-:W-:-:S04]  /*04c0*/  @!P3 ISETP.GE.U32.AND P2, PT, R11, 0x10, PT ;  /* 0x000000100b00b80c */ /* 0x010fc80003f46070 */
[----:B------:R-:W-:Y:S02]  /*04d0*/  @!P3 SEL R3, RZ, 0x1, P2 ;  /* 0x00000001ff03b807 */ /* 0x000fe40001000000 */
[----:B-----5:R-:W-:Y:S02]  /*04e0*/  @!P6 ISETP.GE.U32.AND P0, PT, R12, 0x10, PT ;  /* 0x000000100c00e80c */ /* 0x020fe40003f06070 */
[----:B------:R-:W-:Y:S02]  /*04f0*/  @!P1 ISETP.GE.U32.AND P4, PT, R13, 0x10, PT ;  /* 0x000000100d00980c */ /* 0x000fe40003f86070 */
[----:B------:R-:W-:Y:S02]  /*0500*/  IADD3 R4, PT, PT, R3, R4, R6 ;  /* 0x0000000403047210 */ /* 0x000fe40007ffe006 */
[----:B------:R-:W-:Y:S02]  /*0510*/  @!P6 SEL R2, RZ, 0x1, P0 ;  /* 0x00000001ff02e807 */ /* 0x000fe40000000000 */
[----:B------:R-:W-:-:S04]  /*0520*/  @!P1 SEL R7, RZ, 0x1, P4 ;  /* 0x00000001ff079807 */ /* 0x000fc80002000000 */
[----:B------:R-:W-:Y:S01]  /*0530*/  IADD3 R4, PT, PT, R7, R2, R4 ;  /* 0x0000000207047210 */ /* 0x000fe20007ffe004 */
[----:B------:R-:W-:Y:S06]  /*0540*/  BRA.U UP0, `(.L_x_1) ;  /* 0xfffffff900d87547 */ /* 0x000fec000b83ffff */
[----:B------:R-:W0:Y:S02]  /*0550*/  LDC.64 R2, c[0x0][0x388] ;  /* 0x0000e200ff027b82 */ /* 0x000e240000000a00 */
[----:B0-----:R-:W-:-:S05]  /*0560*/  IMAD.WIDE R2, R0, 0x4, R2 ;  /* 0x0000000400027825 */ /* 0x001fca00078e0202 */
[----:B------:R-:W-:Y:S01]  /*0570*/  STG.E desc[UR6][R2.64], R4 ;  /* 0x0000000402007986 */ /* 0x000fe2000c101906 */
[----:B------:R-:W-:Y:S05]  /*0580*/  EXIT ;  /* 0x000000000000794d */ /* 0x000fea0003800000 */
.L_x_0:
[----:B------:R-:W-:-:S13]  /*0590*/  ISETP.GT.U32.AND P0, PT, R0, 0x7cf, PT ;  /* 0x000007cf0000780c */ /* 0x000fda0003f04070 */
[----:B------:R-:W-:Y:S05]  /*05a0*/  @P0 EXIT ;  /* 0x000000000000094d */ /* 0x000fea0003800000 */
[----:B------:R-:W0:Y:S01]  /*05b0*/  LDCU.64 UR4, c[0x0][0x380] ;  /* 0x00007000ff0477ac */ /* 0x000e220008000a00 */
[C---:B------:R-:W-:Y:S02]  /*05c0*/  IMAD R15, R0.reuse, 0x3, RZ ;  /* 0x00000003000f7824 */ /* 0x040fe400078e02ff */
[----:B------:R-:W-:Y:S01]  /*05d0*/  VIADD R4, R0, 0xfffffd30 ;  /* 0xfffffd3000047836 */ /* 0x000fe20000000000 */
[----:B------:R-:W1:Y:S01]  /*05e0*/  LDCU.64 UR8, c[0x0][0x380] ;  /* 0x00007000ff0877ac */ /* 0x000e620008000a00 */
[----:B------:R-:W-:Y:S02]  /*05f0*/  VIADD R2, R15, 0xfffff790 ;  /* 0xfffff7900f027836 */ /* 0x000fe40000000000 */
[----:B------:R-:W-:-:S03]  /*0600*/  IMAD.MOV.U32 R0, RZ, RZ, RZ ;  /* 0x000000ffff007224 */ /* 0x000fc600078e00ff */
[----:B0-----:R-:W-:Y:S01]  /*0610*/  IADD3 R2, P0, PT, R2, UR4, RZ ;  /* 0x0000000402027c10 */ /* 0x001fe2000ff1e0ff */
[----:B------:R-:W-:-:S03]  /*0620*/  UMOV UR4, 0xfffff790 ;  /* 0xfffff79000047882 */ /* 0x000fc60000000000 */
[----:B------:R-:W-:-:S04]  /*0630*/  IADD3 R2, P1, PT, R2, 0x3c00, RZ ;  /* 0x00003c0002027810 */ /* 0x000fc80007f3e0ff */
[----:B-1----:R-:W-:-:S09]  /*0640*/  IADD3.X R3, PT, PT, RZ, UR5, RZ, P1, P0 ;  /* 0x00000005ff037c10 */ /* 0x002fd20008fe04ff */
.L_x_2:
[----:B------:R-:W-:Y:S01]  /*0650*/  VIADD R6, R15, 0xfffff790 ;  /* 0xfffff7900f067836 */ /* 0x000fe20000000000 */
[----:B------:R-:W2:Y:S04]  /*0660*/  LDG.E.U8 R9, desc[UR6][R2.64+-0x2cff] ;  /* 0xffd3010602097981 */ /* 0x000ea8000c1e1100 */
[----:B------:R-:W-:Y:S01]  /*0670*/  IADD3 R6, P0, PT, R6, UR8, RZ ;  /* 0x0000000806067c10 */ /* 0x000fe2000ff1e0ff */
[----:B------:R-:W3:Y:S04]  /*0680*/  LDG.E.U8 R8, desc[UR6][R2.64+-0x2d00] ;  /* 0xffd3000602087981 */ /* 0x000ee8000c1e1100 */
[----:B------:R-:W-:Y:S01]  /*0690*/  IMAD.X R7, RZ, RZ, UR9, P0 ;  /* 0x00000009ff077e24 */ /* 0x000fe200080e06ff */
[----:B------:R-:W4:Y:S04]  /*06a0*/  LDG.E.U8 R11, desc[UR6][R2.64+-0xeff] ;  /* 0xfff10106020b7981 */ /* 0x000f28000c1e1100 */
[----:B------:R-:W5:Y:S04]  /*06b0*/  LDG.E.U8 R10, desc[UR6][R6.64+0x1] ;  /* 0x00000106060a7981 */ /* 0x000f68000c1e1100 */
[----:B------:R-:W4:Y:S04]  /*06c0*/  LDG.E.U8 R5, desc[UR6][R6.64] ;  /* 0x0000000606057981 */ /* 0x000f28000c1e1100 */
[----:B------:R-:W4:Y:S04]  /*06d0*/  LDG.E.U8 R13, desc[UR6][R2.64+0x1] ;  /* 0x00000106020d7981 */ /* 0x000f28000c1e1100 */
[----:B------:R-:W4:Y:S04]  /*06e0*/  LDG.E.U8 R16, desc[UR6][R2.64+0xf01] ;  /* 0x000f010602107981 */ /* 0x000f28000c1e1100 */
[----:B------:R-:W4:Y:S04]  /*06f0*/  LDG.E.U8 R12, desc[UR6][R2.64] ;  /* 0x00000006020c7981 */ /* 0x000f28000c1e1100 */
[----:B------:R-:W4:Y:S04]  /*0700*/  LDG.E.U8 R14, desc[UR6][R2.64+0xf00] ;  /* 0x000f0006020e7981 */ /* 0x000f28000c1e1100 */
[----:B------:R-:W4:Y:S04]  /*0710*/  LDG.E.U8 R18, desc[UR6][R2.64+0x1e01] ;  /* 0x001e010602127981 */ /* 0x000f28000c1e1100 */
[----:B------:R-:W4:Y:S04]  /*0720*/  LDG.E.U8 R20, desc[UR6][R2.64+0x2d01] ;  /* 0x002d010602147981 */ /* 0x000f28000c1e1100 */
[----:B------:R-:W4:Y:S04]  /*0730*/  LDG.E.U8 R17, desc[UR6][R2.64+0x1e00] ;  /* 0x001e000602117981 */ /* 0x000f28000c1e1100 */
[----:B------:R-:W4:Y:S01]  /*0740*/  LDG.E.U8 R19, desc[UR6][R2.64+0x2d00] ;  /* 0x002d000602137981 */ /* 0x000f22000c1e1100 */
[----:B--2---:R-:W-:-:S03]  /*0750*/  ISETP.GT.U32.AND P0, PT, R9, 0xf, PT ;  /* 0x0000000f0900780c */ /* 0x004fc60003f04070 */
[----:B------:R-:W2:Y:S01]  /*0760*/  LDG.E.U8 R9, desc[UR6][R2.64+-0x1dff] ;  /* 0xffe2010602097981 */ /* 0x000ea2000c1e1100 */
[----:B---3--:R-:W-:Y:S02]  /*0770*/  ISETP.LT.U32.OR P0, PT, R8, 0xe6, P0 ;  /* 0x000000e60800780c */ /* 0x008fe40000701470 */
[----:B-----5:R-:W-:Y:S02]  /*0780*/  ISETP.GT.U32.AND P4, PT, R10, 0xf, PT ;  /* 0x0000000f0a00780c */ /* 0x020fe40003f84070 */
[----:B------:R-:W3:Y:S02]  /*0790*/  LDG.E.U8 R10, desc[UR6][R2.64+-0xf00] ;  /* 0xfff10006020a7981 */ /* 0x000ee4000c1e1100 */
[----:B----4-:R-:W-:Y:S02]  /*07a0*/  ISETP.LT.U32.OR P4, PT, R5, 0xe6, P4 ;  /* 0x000000e60500780c */ /* 0x010fe40002781470 */
[----:B------:R-:W4:Y:S05]  /*07b0*/  LDG.E.U8 R5, desc[UR6][R2.64+-0x1e00] ;  /* 0xffe2000602057981 */ /* 0x000f2a000c1e1100 */
[----:B------:R-:W5:Y:S06]  /*07c0*/  @!P0 LDG.E.U8 R8, desc[UR6][R2.64+-0x2cfe] ;  /* 0xffd3020602088981 */ /* 0x000f6c000c1e1100 */
[----:B------:R-:W5:Y:S01]  /*07d0*/  @!P4 LDG.E.U8 R6, desc[UR6][R6.64+0x2] ;  /* 0x000002060606c981 */ /* 0x000f62000c1e1100 */
[----:B------:R-:W-:-:S02]  /*07e0*/  ISETP.GT.U32.AND P2, PT, R11, 0xf, PT ;  /* 0x0000000f0b00780c */ /* 0x000fc40003f44070 */
[----:B------:R-:W-:Y:S02]  /*07f0*/  ISETP.GT.U32.AND P6, PT, R13, 0xf, PT ;  /* 0x0000000f0d00780c */ /* 0x000fe40003fc4070 */
[----:B------:R-:W-:-:S04]  /*0800*/  ISETP.GT.U32.AND P3, PT, R16, 0xf, PT ;  /* 0x0000000f1000780c */ /* 0x000fc80003f64070 */
[----:B------:R-:W-:Y:S02]  /*0810*/  ISETP.LT.U32.OR P3, PT, R14, 0xe6, P3 ;  /* 0x000000e60e00780c */ /* 0x000fe40001f61470 */
[----:B--2---:R-:W-:-:S04]  /*0820*/  ISETP.GT.U32.AND P1, PT, R9, 0xf, PT ;  /* 0x0000000f0900780c */ /* 0x004fc80003f24070 */
[----:B----4-:R-:W-:Y:S01]  /*0830*/  ISETP.LT.U32.OR P1, PT, R5, 0xe6, P1 ;  /* 0x000000e60500780c */ /* 0x010fe20000f21470 */
[----:B------:R-:W-:Y:S01]  /*0840*/  IMAD.MOV.U32 R5, RZ, RZ, RZ ;  /* 0x000000ffff057224 */ /* 0x000fe200078e00ff */
[----:B---3--:R-:W-:-:S05]  /*0850*/  ISETP.LT.U32.OR P2, PT, R10, 0xe6, P2 ;  /* 0x000000e60a00780c */ /* 0x008fca0001741470 */
[----:B------:R-:W2:Y:S01]  /*0860*/  @!P3 LDG.E.U8 R10, desc[UR6][R2.64+0xf02] ;  /* 0x000f0206020ab981 */ /* 0x000ea2000c1e1100 */
[----:B-----5:R-:W-:-:S05]  /*0870*/  @!P4 ISETP.GE.U32.AND P5, PT, R6, 0x10, PT ;  /* 0x000000100600c80c */ /* 0x020fca0003fa6070 */
[----:B------:R-:W3:Y:S01]  /*0880*/  @!P1 LDG.E.U8 R7, desc[UR6][R2.64+-0x1dfe] ;  /* 0xffe2020602079981 */ /* 0x000ee2000c1e1100 */
[----:B------:R-:W-:Y:S02]  /*0890*/  @!P4 SEL R5, RZ, 0x1, P5 ;  /* 0x00000001ff05c807 */ /* 0x000fe40002800000 */
[----:B------:R-:W-:Y:S01]  /*08a0*/  @!P0 ISETP.GE.U32.AND P5, PT, R8, 0x10, PT ;  /* 0x000000100800880c */ /* 0x000fe20003fa6070 */
[----:B------:R-:W-:Y:S01]  /*08b0*/  IMAD.MOV.U32 R6, RZ, RZ, RZ ;  /* 0x000000ffff067224 */ /* 0x000fe200078e00ff */
[----:B------:R-:W-:Y:S01]  /*08c0*/  ISETP.LT.U32.OR P4, PT, R12, 0xe6, P6 ;  /* 0x000000e60c00780c */ /* 0x000fe20003781470 */
[----:B------:R-:W4:Y:S01]  /*08d0*/  @!P2 LDG.E.U8 R8, desc[UR6][R2.64+-0xefe] ;  /* 0xfff102060208a981 */ /* 0x000f22000c1e1100 */
[----:B------:R-:W-:Y:S02]  /*08e0*/  @!P0 SEL R6, RZ, 0x1, P5 ;  /* 0x00000001ff068807 */ /* 0x000fe40002800000 */
[----:B------:R-:W-:Y:S02]  /*08f0*/  ISETP.GT.U32.AND P6, PT, R18, 0xf, PT ;  /* 0x0000000f1200780c */ /* 0x000fe40003fc4070 */
[----:B------:R-:W-:-:S02]  /*0900*/  ISETP.GT.U32.AND P0, PT, R20, 0xf, PT ;  /* 0x0000000f1400780c */ /* 0x000fc40003f04070 */
[----:B------:R-:W-:Y:S02]  /*0910*/  ISETP.LT.U32.OR P6, PT, R17, 0xe6, P6 ;  /* 0x000000e61100780c */ /* 0x000fe400037c1470 */
[----:B------:R-:W-:-:S03]  /*0920*/  ISETP.LT.U32.OR P0, PT, R19, 0xe6, P0 ;  /* 0x000000e61300780c */ /* 0x000fc60000701470 */
[----:B------:R-:W5:Y:S08]  /*0930*/  @!P4 LDG.E.U8 R9, desc[UR6][R2.64+0x2] ;  /* 0x000002060209c981 */ /* 0x000f70000c1e1100 */
[----:B------:R-:W5:Y:S04]  /*0940*/  @!P6 LDG.E.U8 R11, desc[UR6][R2.64+0x1e02] ;  /* 0x001e0206020be981 */ /* 0x000f68000c1e1100 */
[----:B------:R-:W5:Y:S01]  /*0950*/  @!P0 LDG.E.U8 R12, desc[UR6][R2.64+0x2d02] ;  /* 0x002d0206020c8981 */ /* 0x000f62000c1e1100 */
[----:B------:R-:W-:Y:S01]  /*0960*/  UIADD3 UR4, UPT, UPT, UR4, 0x7800, URZ ;  /* 0x0000780004047890 */ /* 0x000fe2000fffe0ff */
[----:B------:R-:W-:Y:S01]  /*0970*/  IADD3 R6, PT, PT, R6, R5, R0 ;  /* 0x0000000506067210 */ /* 0x000fe20007ffe000 */
[----:B------:R-:W-:-:S02]  /*0980*/  IMAD.MOV.U32 R0, RZ, RZ, RZ ;  /* 0x000000ffff007224 */ /* 0x000fc400078e00ff */
[----:B------:R-:W-:Y:S01]  /*0990*/  IMAD.MOV.U32 R5, RZ, RZ, RZ ;  /* 0x000000ffff057224 */ /* 0x000fe200078e00ff */
[----:B------:R-:W-:Y:S01]  /*09a0*/  UISETP.NE.AND UP0, UPT, UR4, 0x2a2790, UPT ;  /* 0x002a27900400788c */ /* 0x000fe2000bf05270 */
[----:B------:R-:W-:Y:S01]  /*09b0*/  VIADD R15, R15, 0x7800 ;  /* 0x000078000f0f7836 */ /* 0x000fe20000000000 */
[----:B---3--:R-:W-:Y:S01]  /*09c0*/  @!P1 ISETP.GE.U32.AND P5, PT, R7, 0x10, PT ;  /* 0x000000100700980c */ /* 0x008fe20003fa6070 */
[----:B------:R-:W-:-:S03]  /*09d0*/  IMAD.MOV.U32 R7, RZ, RZ, RZ ;  /* 0x000000ffff077224 */ /* 0x000fc600078e00ff */
[----:B------:R-:W-:Y:S02]  /*09e0*/  @!P1 SEL R7, RZ, 0x1, P5 ;  /* 0x00000001ff079807 */ /* 0x000fe40002800000 */
[----:B----4-:R-:W-:Y:S01]  /*09f0*/  @!P2 ISETP.GE.U32.AND P5, PT, R8, 0x10, PT ;  /* 0x000000100800a80c */ /* 0x010fe20003fa6070 */
[----:B------:R-:W-:-:S03]  /*0a00*/  IMAD.MOV.U32 R8, RZ, RZ, RZ ;  /* 0x000000ffff087224 */ /* 0x000fc600078e00ff */
[----:B------:R-:W-:Y:S02]  /*0a10*/  @!P2 SEL R8, RZ, 0x1, P5 ;  /* 0x00000001ff08a807 */ /* 0x000fe40002800000 */
[----:B--2---:R-:W-:Y:S02]  /*0a20*/  @!P3 ISETP.GE.U32.AND P2, PT, R10, 0x10, PT ;  /* 0x000000100a00b80c */ /* 0x004fe40003f46070 */
[----:B------:R-:W-:Y:S02]  /*0a30*/  IADD3 R6, PT, PT, R8, R7, R6 ;  /* 0x0000000708067210 */ /* 0x000fe40007ffe006 */
[----:B-----5:R-:W-:Y:S02]  /*0a40*/  @!P4 ISETP.GE.U32.AND P1, PT, R9, 0x10, PT ;  /* 0x000000100900c80c */ /* 0x020fe40003f26070 */
[----:B------:R-:W-:Y:S02]  /*0a50*/  @!P3 SEL R5, RZ, 0x1, P2 ;  /* 0x00000001ff05b807 */ /* 0x000fe40001000000 */
[----:B------:R-:W-:-:S02]  /*0a60*/  @!P4 SEL R0, RZ, 0x1, P1 ;  /* 0x00000001ff00c807 */ /* 0x000fc40000800000 */
[----:B------:R-:W-:Y:S02]  /*0a70*/  @!P6 ISETP.GE.U32.AND P1, PT, R11, 0x10, PT ;  /* 0x000000100b00e80c */ /* 0x000fe40003f26070 */
[----:B------:R-:W-:Y:S02]  /*0a80*/  IADD3 R6, PT, PT, R5, R0, R6 ;  /* 0x0000000005067210 */ /* 0x000fe40007ffe006 */
[----:B------:R-:W-:Y:S01]  /*0a90*/  @!P0 ISETP.GE.U32.AND P2, PT, R12, 0x10, PT ;  /* 0x000000100c00880c */ /* 0x000fe20003f46070 */
[----:B------:R-:W-:Y:S01]  /*0aa0*/  IMAD.MOV.U32 R0, RZ, RZ, RZ ;  /* 0x000000ffff007224 */ /* 0x000fe200078e00ff */
[----:B------:R-:W-:Y:S01]  /*0ab0*/  IADD3 R2, P3, PT, R2, 0x7800, RZ ;  /* 0x0000780002027810 */ /* 0x000fe20007f7e0ff */
[----:B------:R-:W-:Y:S01]  /*0ac0*/  IMAD.MOV.U32 R5, RZ, RZ, RZ ;  /* 0x000000ffff057224 */ /* 0x000fe200078e00ff */
[----:B------:R-:W-:Y:S02]  /*0ad0*/  @!P6 SEL R0, RZ, 0x1, P1 ;  /* 0x00000001ff00e807 */ /* 0x000fe40000800000 */
[----:B------:R-:W-:Y:S01]  /*0ae0*/  @!P0 SEL R5, RZ, 0x1, P2 ;  /* 0x00000001ff058807 */ /* 0x000fe20001000000 */
[----:B------:R-:W-:-:S03]  /*0af0*/  IMAD.X R3, RZ, RZ, R3, P3 ;  /* 0x000000ffff037224 */ /* 0x000fc600018e0603 */
[----:B------:R-:W-:Y:S01]  /*0b00*/  IADD3 R0, PT, PT, R5, R0, R6 ;  /* 0x0000000005007210 */ /* 0x000fe20007ffe006 */
[----:B------:R-:W-:Y:S06]  /*0b10*/  BRA.U UP0, `(.L_x_2) ;  /* 0xfffffff900cc7547 */ /* 0x000fec000b83ffff */
[----:B------:R-:W0:Y:S02]  /*0b20*/  LDC.64 R2, c[0x0][0x390] ;  /* 0x0000e400ff027b82 */ /* 0x000e240000000a00 */
[----:B0-----:R-:W-:-:S05]  /*0b30*/  IMAD.WIDE.U32 R4, R4, 0x4, R2 ;  /* 0x0000000404047825 */ /* 0x001fca00078e0002 */
[----:B------:R-:W-:Y:S01]  /*0b40*/  STG.E desc[UR6][R4.64], R0 ;  /* 0x0000000004007986 */ /* 0x000fe2000c101906 */
[----:B------:R-:W-:Y:S05]  /*0b50*/  EXIT ;  /* 0x000000000000794d */ /* 0x000fea0003800000 */
.L_x_3:
[----:B------:R-:W-:-:S00]  /*0b60*/  BRA `(.L_x_3) ;  /* 0xfffffffc00fc7947 */ /* 0x000fc0000383ffff */
[----:B------:R-:W-:-:S00]  /*0b70*/  NOP ;  /* 0x0000000000007918 */ /* 0x000fc00000000000 */
        /* <DEDUP_REMOVED lines=8> */
.L_x_4:


//--------------------- .nv.shared.reserved.0     --------------------------
	.section	.nv.shared.reserved.0,"aw",@nobits
	.weak		__nv_reservedSMEM_offset_0_alias
	.size		__nv_reservedSMEM_offset_0_alias, 0, 64
	.other		__nv_reservedSMEM_offset_0_alias,@"STO_CUDA_RESERVED_SHARED STV_DEFAULT"
__nv_reservedSMEM_offset_0_alias:
	.zero		0
	.zero		64


//--------------------- .nv.constant0._Z18find_object_colourPKhPiS1_ --------------------------
	.section	.nv.constant0._Z18find_object_colourPKhPiS1_,"a",@progbits
	.sectionflags	@""
	.align	4
.nv.constant0._Z18find_object_colourPKhPiS1_:
	.zero		920


//--------------------- SYMBOLS --------------------------

	.type		.nv.reservedSmem.offset0,@object
	.size		.nv.reservedSmem.offset0,0x4
